	.headerflags	@"EF_CUDA_TEXMODE_UNIFIED EF_CUDA_64BIT_ADDRESS EF_CUDA_ACCELERATORS EF_CUDA_SM90 EF_CUDA_VIRTUAL_SM(EF_CUDA_SM90)"
	.elftype	@"ET_EXEC"


//--------------------- .nv.info                  --------------------------
	.section	.nv.info,"",@"SHT_CUDA_INFO"
	.align	4


	//----- nvinfo : EIATTR_REGCOUNT
	.align		4
        /*0000*/ 	.byte	0x04, 0x2f
        /*0002*/ 	.short	(.L_3 - .L_2)
	.align		4
.L_2:
        /*0004*/ 	.word	index@(triton_poi_fused__native_batch_norm_legit_no_training_add_relu_25)
        /*0008*/ 	.word	0x00000020


	//----- nvinfo : EIATTR_MIN_STACK_SIZE
	.align		4
.L_3:
        /*000c*/ 	.byte	0x04, 0x12
        /*000e*/ 	.short	(.L_5 - .L_4)
	.align		4
.L_4:
        /*0010*/ 	.word	index@(triton_poi_fused__native_batch_norm_legit_no_training_add_relu_25)
        /*0014*/ 	.word	0x00000000


	//----- nvinfo : EIATTR_FRAME_SIZE
	.align		4
.L_5:
        /*0018*/ 	.byte	0x04, 0x11
        /*001a*/ 	.short	(.L_7 - .L_6)
	.align		4
.L_6:
        /*001c*/ 	.word	index@(triton_poi_fused__native_batch_norm_legit_no_training_add_relu_25)
        /*0020*/ 	.word	0x00000000


	//----- nvinfo : EIATTR_MIN_STACK_SIZE
	.align		4
.L_7:
        /*0024*/ 	.byte	0x04, 0x12
        /*0026*/ 	.short	(.L_9 - .L_8)
	.align		4
.L_8:
        /*0028*/ 	.word	index@(triton_poi_fused__native_batch_norm_legit_no_training_add_relu_25)
        /*002c*/ 	.word	0x00000000
.L_9:


//--------------------- .nv.info.triton_poi_fused__native_batch_norm_legit_no_training_add_relu_25 --------------------------
	.section	.nv.info.triton_poi_fused__native_batch_norm_legit_no_training_add_relu_25,"",@"SHT_CUDA_INFO"
	.sectionflags	@""
	.align	4


	//----- nvinfo : EIATTR_CUDA_API_VERSION
	.align		4
        /*0000*/ 	.byte	0x04, 0x37
        /*0002*/ 	.short	(.L_11 - .L_10)
.L_10:
        /*0004*/ 	.word	0x0000007c


	//----- nvinfo : EIATTR_KPARAM_INFO
	.align		4
.L_11:
        /*0008*/ 	.byte	0x04, 0x17
        /*000a*/ 	.short	(.L_13 - .L_12)
.L_12:
        /*000c*/ 	.word	0x00000000
        /*0010*/ 	.short	0x000b
        /*0012*/ 	.short	0x0058
        /*0014*/ 	.byte	0x00, 0xf0, 0x11, 0x00


	//----- nvinfo : EIATTR_KPARAM_INFO
	.align		4
.L_13:
        /*0018*/ 	.byte	0x04, 0x17
        /*001a*/ 	.short	(.L_15 - .L_14)
.L_14:
        /*001c*/ 	.word	0x00000000
        /*0020*/ 	.short	0x000a
        /*0022*/ 	.short	0x0050
        /*0024*/ 	.byte	0x00, 0xf4, 0x21, 0x00


	//----- nvinfo : EIATTR_KPARAM_INFO
	.align		4
.L_15:
        /*0028*/ 	.byte	0x04, 0x17
        /*002a*/ 	.short	(.L_17 - .L_16)
.L_16:
        /*002c*/ 	.word	0x00000000
        /*0030*/ 	.short	0x0009
        /*0032*/ 	.short	0x0048
        /*0034*/ 	.byte	0x00, 0xf4, 0x21, 0x00


	//----- nvinfo : EIATTR_KPARAM_INFO
	.align		4
.L_17:
        /*0038*/ 	.byte	0x04, 0x17
        /*003a*/ 	.short	(.L_19 - .L_18)
.L_18:
        /*003c*/ 	.word	0x00000000
        /*0040*/ 	.short	0x0008
        /*0042*/ 	.short	0x0040
        /*0044*/ 	.byte	0x00, 0xf4, 0x21, 0x00


	//----- nvinfo : EIATTR_KPARAM_INFO
	.align		4
.L_19:
        /*0048*/ 	.byte	0x04, 0x17
        /*004a*/ 	.short	(.L_21 - .L_20)
.L_20:
        /*004c*/ 	.word	0x00000000
        /*0050*/ 	.short	0x0007
        /*0052*/ 	.short	0x0038
        /*0054*/ 	.byte	0x00, 0xf4, 0x21, 0x00


	//----- nvinfo : EIATTR_KPARAM_INFO
	.align		4
.L_21:
        /*0058*/ 	.byte	0x04, 0x17
        /*005a*/ 	.short	(.L_23 - .L_22)
.L_22:
        /*005c*/ 	.word	0x00000000
        /*0060*/ 	.short	0x0006
        /*0062*/ 	.short	0x0030
        /*0064*/ 	.byte	0x00, 0xf4, 0x21, 0x00


	//----- nvinfo : EIATTR_KPARAM_INFO
	.align		4
.L_23:
        /*0068*/ 	.byte	0x04, 0x17
        /*006a*/ 	.short	(.L_25 - .L_24)
.L_24:
        /*006c*/ 	.word	0x00000000
        /*0070*/ 	.short	0x0005
        /*0072*/ 	.short	0x0028
        /*0074*/ 	.byte	0x00, 0xf4, 0x21, 0x00


	//----- nvinfo : EIATTR_KPARAM_INFO
	.align		4
.L_25:
        /*0078*/ 	.byte	0x04, 0x17
        /*007a*/ 	.short	(.L_27 - .L_26)
.L_26:
        /*007c*/ 	.word	0x00000000
        /*0080*/ 	.short	0x0004
        /*0082*/ 	.short	0x0020
        /*0084*/ 	.byte	0x00, 0xf4, 0x21, 0x00


	//----- nvinfo : EIATTR_KPARAM_INFO
	.align		4
.L_27:
        /*0088*/ 	.byte	0x04, 0x17
        /*008a*/ 	.short	(.L_29 - .L_28)
.L_28:
        /*008c*/ 	.word	0x00000000
        /*0090*/ 	.short	0x0003
        /*0092*/ 	.short	0x0018
        /*0094*/ 	.byte	0x00, 0xf4, 0x21, 0x00


	//----- nvinfo : EIATTR_KPARAM_INFO
	.align		4
.L_29:
        /*0098*/ 	.byte	0x04, 0x17
        /*009a*/ 	.short	(.L_31 - .L_30)
.L_30:
        /*009c*/ 	.word	0x00000000
        /*00a0*/ 	.short	0x0002
        /*00a2*/ 	.short	0x0010
        /*00a4*/ 	.byte	0x00, 0xf4, 0x21, 0x00


	//----- nvinfo : EIATTR_KPARAM_INFO
	.align		4
.L_31:
        /*00a8*/ 	.byte	0x04, 0x17
        /*00aa*/ 	.short	(.L_33 - .L_32)
.L_32:
        /*00ac*/ 	.word	0x00000000
        /*00b0*/ 	.short	0x0001
        /*00b2*/ 	.short	0x0008
        /*00b4*/ 	.byte	0x00, 0xf4, 0x21, 0x00


	//----- nvinfo : EIATTR_KPARAM_INFO
	.align		4
.L_33:
        /*00b8*/ 	.byte	0x04, 0x17
        /*00ba*/ 	.short	(.L_35 - .L_34)
.L_34:
        /*00bc*/ 	.word	0x00000000
        /*00c0*/ 	.short	0x0000
        /*00c2*/ 	.short	0x0000
        /*00c4*/ 	.byte	0x00, 0xf4, 0x21, 0x00


	//----- nvinfo : EIATTR_SPARSE_MMA_MASK
	.align		4
.L_35:
        /*00c8*/ 	.byte	0x03, 0x50
        /*00ca*/ 	.short	0x0000


	//----- nvinfo : EIATTR_MAXREG_COUNT
	.align		4
        /*00cc*/ 	.byte	0x03, 0x1b
        /*00ce*/ 	.short	0x00ff


	//----- nvinfo : EIATTR_EXIT_INSTR_OFFSETS
	.align		4
        /*00d0*/ 	.byte	0x04, 0x1c
        /*00d2*/ 	.short	(.L_37 - .L_36)


	//   ....[0]....
.L_36:
        /*00d4*/ 	.word	0x00000540


	//   ....[1]....
        /*00d8*/ 	.word	0x00000560


	//----- nvinfo : EIATTR_REQNTID
	.align		4
.L_37:
        /*00dc*/ 	.byte	0x04, 0x10
        /*00de*/ 	.short	(.L_39 - .L_38)
.L_38:
        /*00e0*/ 	.word	0x00000080
        /*00e4*/ 	.word	0x00000001
        /*00e8*/ 	.word	0x00000001


	//----- nvinfo : EIATTR_CBANK_PARAM_SIZE
	.align		4
.L_39:
        /*00ec*/ 	.byte	0x03, 0x19
        /*00ee*/ 	.short	0x005c


	//----- nvinfo : EIATTR_PARAM_CBANK
	.align		4
        /*00f0*/ 	.byte	0x04, 0x0a
        /*00f2*/ 	.short	(.L_41 - .L_40)
	.align		4
.L_40:
        /*00f4*/ 	.word	index@(.nv.constant0.triton_poi_fused__native_batch_norm_legit_no_training_add_relu_25)
        /*00f8*/ 	.short	0x0210
        /*00fa*/ 	.short	0x005c


	//----- nvinfo : EIATTR_SW_WAR
	.align		4
.L_41:
        /*00fc*/ 	.byte	0x04, 0x36
        /*00fe*/ 	.short	(.L_43 - .L_42)
.L_42:
        /*0100*/ 	.word	0x00000008
.L_43:


//--------------------- .nv.callgraph             --------------------------
	.section	.nv.callgraph,"",@"SHT_CUDA_CALLGRAPH"
	.align	4
	.sectionentsize	8
	.align		4
        /*0000*/ 	.word	0x00000000
	.align		4
        /*0004*/ 	.word	0xffffffff
	.align		4
        /*0008*/ 	.word	0x00000000
	.align		4
        /*000c*/ 	.word	0xfffffffe
	.align		4
        /*0010*/ 	.word	0x00000000
	.align		4
        /*0014*/ 	.word	0xfffffffd
	.align		4
        /*0018*/ 	.word	0x00000000
	.align		4
        /*001c*/ 	.word	0xfffffffc


//--------------------- .nv.constant4             --------------------------
	.section	.nv.constant4,"a",@progbits
	.align	8
	.align		8
.nv.constant4:
        /*0000*/ 	.dword	_$_str
	.align		8
        /*0008*/ 	.dword	_$_str_$_2


//--------------------- .text.triton_poi_fused__native_batch_norm_legit_no_training_add_relu_25 --------------------------
	.section	.text.triton_poi_fused__native_batch_norm_legit_no_training_add_relu_25,"ax",@progbits
	.align	128
        .global         triton_poi_fused__native_batch_norm_legit_no_training_add_relu_25
        .type           triton_poi_fused__native_batch_norm_legit_no_training_add_relu_25,@function
        .size           triton_poi_fused__native_batch_norm_legit_no_training_add_relu_25,(.L_x_1 - triton_poi_fused__native_batch_norm_legit_no_training_add_relu_25)
        .other          triton_poi_fused__native_batch_norm_legit_no_training_add_relu_25,@"STO_CUDA_ENTRY STV_DEFAULT"
triton_poi_fused__native_batch_norm_legit_no_training_add_relu_25:
.text.triton_poi_fused__native_batch_norm_legit_no_training_add_relu_25:
[----:B------:R-:W0:Y:S01]  /*0000*/  LDC R1, c[0x0][0x28] ;  /* 0x00000a00ff017b82 */ /* 0x000e220000000800 */
[----:B------:R-:W1:Y:S07]  /*0010*/  S2R R2, SR_TID.X ;  /* 0x0000000000027919 */ /* 0x000e6e0000002100 */
[----:B------:R-:W2:Y:S01]  /*0020*/  LDC.64 R26, c[0x0][0x228] ;  /* 0x00008a00ff1a7b82 */ /* 0x000ea20000000a00 */
[----:B------:R-:W-:Y:S02]  /*0030*/  CS2R R4, SRZ ;  /* 0x0000000000047805 */ /* 0x000fe4000001ff00 */
[----:B------:R-:W-:Y:S01]  /*0040*/  CS2R R6, SRZ ;  /* 0x0000000000067805 */ /* 0x000fe2000001ff00 */
[----:B------:R-:W3:Y:S01]  /*0050*/  S2R R3, SR_CTAID.X ;  /* 0x0000000000037919 */ /* 0x000ee20000002500 */
[----:B------:R-:W-:-:S03]  /*0060*/  ULDC.64 UR4, c[0x0][0x208] ;  /* 0x0000820000047ab9 */ /* 0x000fc60000000a00 */
[----:B------:R-:W4:Y:S08]  /*0070*/  LDC.64 R28, c[0x0][0x250] ;  /* 0x00009400ff1c7b82 */ /* 0x000f300000000a00 */
[----:B------:R-:W5:Y:S08]  /*0080*/  LDC.64 R22, c[0x0][0x218] ;  /* 0x00008600ff167b82 */ /* 0x000f700000000a00 */
[----:B------:R-:W4:Y:S01]  /*0090*/  LDC.64 R8, c[0x0][0x220] ;  /* 0x00008800ff087b82 */ /* 0x000f220000000a00 */
[----:B-1----:R-:W-:-:S07]  /*00a0*/  LOP3.LUT R2, R2, 0x7f, RZ, 0xc0, !PT ;  /* 0x0000007f02027812 */ /* 0x002fce00078ec0ff */
[----:B------:R-:W1:Y:S01]  /*00b0*/  LDC.64 R10, c[0x0][0x240] ;  /* 0x00009000ff0a7b82 */ /* 0x000e620000000a00 */
[----:B---3--:R-:W-:Y:S02]  /*00c0*/  SHF.R.S32.HI R0, RZ, 0x18, R3 ;  /* 0x00000018ff007819 */ /* 0x008fe40000011403 */
[----:B------:R-:W-:Y:S02]  /*00d0*/  LEA R2, R3, R2, 0x7 ;  /* 0x0000000203027211 */ /* 0x000fe400078e38ff */
[----:B------:R-:W-:-:S03]  /*00e0*/  SGXT R3, R0, 0x1 ;  /* 0x000000010003781a */ /* 0x000fc60000000200 */
[----:B------:R-:W3:Y:S01]  /*00f0*/  LDC.64 R12, c[0x0][0x248] ;  /* 0x00009200ff0c7b82 */ /* 0x000ee20000000a00 */
[----:B------:R-:W-:Y:S02]  /*0100*/  ISETP.GE.AND P0, PT, R2, 0x800, PT ;  /* 0x000008000200780c */ /* 0x000fe40003f06270 */
[----:B------:R-:W-:-:S04]  /*0110*/  LEA.HI R3, R3, R2, RZ, 0x2 ;  /* 0x0000000203037211 */ /* 0x000fc800078f10ff */
[--C-:B------:R-:W-:Y:S01]  /*0120*/  SHF.R.S32.HI R25, RZ, 0x2, R3.reuse ;  /* 0x00000002ff197819 */ /* 0x100fe20000011403 */
[----:B------:R-:W3:Y:S01]  /*0130*/  LDC.64 R14, c[0x0][0x230] ;  /* 0x00008c00ff0e7b82 */ /* 0x000ee20000000a00 */
[----:B------:R-:W-:-:S04]  /*0140*/  SHF.R.S32.HI R0, RZ, 0x1f, R3 ;  /* 0x0000001fff007819 */ /* 0x000fc80000011403 */
[----:B------:R-:W-:-:S03]  /*0150*/  LEA.HI R0, R0, R25, RZ, 0x7 ;  /* 0x0000001900007211 */ /* 0x000fc600078f38ff */
[----:B------:R-:W3:Y:S01]  /*0160*/  LDC.64 R16, c[0x0][0x238] ;  /* 0x00008e00ff107b82 */ /* 0x000ee20000000a00 */
[----:B------:R-:W-:-:S04]  /*0170*/  LOP3.LUT R0, R0, 0xffffff80, RZ, 0xc0, !PT ;  /* 0xffffff8000007812 */ /* 0x000fc800078ec0ff */
[----:B------:R-:W-:-:S03]  /*0180*/  IADD3 R25, R25, -R0, RZ ;  /* 0x8000000019197210 */ /* 0x000fc60007ffe0ff */
[----:B------:R-:W3:Y:S02]  /*0190*/  LDC.64 R18, c[0x0][0x258] ;  /* 0x00009600ff127b82 */ /* 0x000ee40000000a00 */
[----:B--2---:R-:W-:-:S04]  /*01a0*/  IMAD.WIDE R26, R25, 0x4, R26 ;  /* 0x00000004191a7825 */ /* 0x004fc800078e021a */
[----:B----4-:R-:W-:Y:S01]  /*01b0*/  IMAD.WIDE R28, R25, 0x4, R28 ;  /* 0x00000004191c7825 */ /* 0x010fe200078e021c */
[----:B------:R2:W4:Y:S01]  /*01c0*/  @!P0 LDG.E.EL R5, desc[UR4][R26.64] ;  /* 0x000000041a058981 */ /* 0x000522000c2e1900 */
[----:B------:R-:W3:Y:S03]  /*01d0*/  LDC.64 R20, c[0x0][0x260] ;  /* 0x00009800ff147b82 */ /* 0x000ee60000000a00 */
[----:B------:R-:W4:Y:S01]  /*01e0*/  @!P0 LDG.E.EL R6, desc[UR4][R28.64] ;  /* 0x000000041c068981 */ /* 0x000f22000c2e1900 */
[----:B------:R-:W-:Y:S01]  /*01f0*/  HFMA2.MMA R3, -RZ, RZ, 0, 0 ;  /* 0x00000000ff037435 */ /* 0x000fe200000001ff */
[----:B------:R-:W-:Y:S01]  /*0200*/  MOV R0, RZ ;  /* 0x000000ff00007202 */ /* 0x000fe20000000f00 */
[----:B-----5:R-:W-:-:S04]  /*0210*/  IMAD.WIDE R22, R2, 0x4, R22 ;  /* 0x0000000402167825 */ /* 0x020fc800078e0216 */
[----:B0-----:R-:W-:Y:S01]  /*0220*/  IMAD.WIDE R8, R25, 0x4, R8 ;  /* 0x0000000419087825 */ /* 0x001fe200078e0208 */
[----:B--2---:R-:W-:-:S03]  /*0230*/  HFMA2.MMA R27, -RZ, RZ, 0, 0 ;  /* 0x00000000ff1b7435 */ /* 0x004fc600000001ff */
[----:B-1----:R-:W-:Y:S01]  /*0240*/  IMAD.WIDE R10, R2, 0x4, R10 ;  /* 0x00000004020a7825 */ /* 0x002fe200078e020a */
[----:B------:R0:W2:Y:S03]  /*0250*/  @!P0 LDG.E R3, desc[UR4][R22.64] ;  /* 0x0000000416038981 */ /* 0x0000a6000c1e1900 */
[C---:B---3--:R-:W-:Y:S01]  /*0260*/  IMAD.WIDE R12, R25.reuse, 0x4, R12 ;  /* 0x00000004190c7825 */ /* 0x048fe200078e020c */
[----:B------:R1:W2:Y:S03]  /*0270*/  @!P0 LDG.E.EL R0, desc[UR4][R8.64] ;  /* 0x0000000408008981 */ /* 0x0002a6000c2e1900 */
[----:B------:R-:W-:Y:S01]  /*0280*/  IMAD.WIDE R14, R25, 0x4, R14 ;  /* 0x00000004190e7825 */ /* 0x000fe200078e020e */
[----:B------:R3:W5:Y:S01]  /*0290*/  @!P0 LDG.E R7, desc[UR4][R10.64] ;  /* 0x000000040a078981 */ /* 0x000762000c1e1900 */
[----:B0-----:R-:W-:-:S02]  /*02a0*/  MOV R22, RZ ;  /* 0x000000ff00167202 */ /* 0x001fc40000000f00 */
[C---:B------:R-:W-:Y:S01]  /*02b0*/  IMAD.WIDE R16, R25.reuse, 0x4, R16 ;  /* 0x0000000419107825 */ /* 0x040fe200078e0210 */
[----:B------:R-:W5:Y:S01]  /*02c0*/  @!P0 LDG.E.EL R4, desc[UR4][R12.64] ;  /* 0x000000040c048981 */ /* 0x000f62000c2e1900 */
[----:B-1----:R-:W0:Y:S02]  /*02d0*/  LDC.64 R8, c[0x0][0x210] ;  /* 0x00008400ff087b82 */ /* 0x002e240000000a00 */
[C---:B------:R-:W-:Y:S01]  /*02e0*/  IMAD.WIDE R18, R25.reuse, 0x4, R18 ;  /* 0x0000000419127825 */ /* 0x040fe200078e0212 */
[----:B------:R-:W2:Y:S03]  /*02f0*/  @!P0 LDG.E.EL R27, desc[UR4][R14.64] ;  /* 0x000000040e1b8981 */ /* 0x000ea6000c2e1900 */
[----:B------:R-:W-:Y:S01]  /*0300*/  IMAD.WIDE R20, R25, 0x4, R20 ;  /* 0x0000000419147825 */ /* 0x000fe200078e0214 */
[----:B------:R-:W-:-:S04]  /*0310*/  CS2R R24, SRZ ;  /* 0x0000000000187805 */ /* 0x000fc8000001ff00 */
[----:B------:R-:W2:Y:S04]  /*0320*/  @!P0 LDG.E.EL R22, desc[UR4][R20.64] ;  /* 0x0000000414168981 */ /* 0x000ea8000c2e1900 */
[----:B------:R-:W2:Y:S04]  /*0330*/  @!P0 LDG.E.EL R24, desc[UR4][R16.64] ;  /* 0x0000000410188981 */ /* 0x000ea8000c2e1900 */
[----:B------:R-:W5:Y:S01]  /*0340*/  @!P0 LDG.E.EL R25, desc[UR4][R18.64] ;  /* 0x0000000412198981 */ /* 0x000f62000c2e1900 */
[----:B0-----:R-:W-:-:S04]  /*0350*/  IMAD.WIDE R8, R2, 0x4, R8 ;  /* 0x0000000402087825 */ /* 0x001fc800078e0208 */
[----:B----4-:R-:W-:Y:S01]  /*0360*/  FADD R5, R5, 9.9999997473787516356e-06 ;  /* 0x3727c5ac05057421 */ /* 0x010fe20000000000 */
[----:B------:R-:W-:-:S03]  /*0370*/  FADD R6, R6, 9.9999997473787516356e-06 ;  /* 0x3727c5ac06067421 */ /* 0x000fc60000000000 */
[----:B---3--:R-:W0:Y:S08]  /*0380*/  MUFU.SQRT R10, R5 ;  /* 0x00000005000a7308 */ /* 0x008e300000002000 */
[----:B------:R-:W1:Y:S01]  /*0390*/  MUFU.SQRT R11, R6 ;  /* 0x00000006000b7308 */ /* 0x000e620000002000 */
[C---:B0-----:R-:W-:Y:S02]  /*03a0*/  FSETP.GT.AND P1, PT, R10.reuse, 8.50705917302346158658e+37, PT ;  /* 0x7e8000000a00780b */ /* 0x041fe40003f24000 */
[----:B------:R-:W-:-:S02]  /*03b0*/  FSETP.GEU.AND P3, PT, R10, 1.175494350822287508e-38, PT ;  /* 0x008000000a00780b */ /* 0x000fc40003f6e000 */
[C---:B-1----:R-:W-:Y:S02]  /*03c0*/  FSETP.GT.AND P2, PT, R11.reuse, 8.50705917302346158658e+37, PT ;  /* 0x7e8000000b00780b */ /* 0x042fe40003f44000 */
[----:B------:R-:W-:-:S07]  /*03d0*/  FSETP.GEU.AND P4, PT, R11, 1.175494350822287508e-38, PT ;  /* 0x008000000b00780b */ /* 0x000fce0003f8e000 */
[----:B------:R-:W-:Y:S01]  /*03e0*/  @P1 FMUL R10, R10, 0.25 ;  /* 0x3e8000000a0a1820 */ /* 0x000fe20000400000 */
[----:B------:R-:W-:-:S03]  /*03f0*/  HFMA2.MMA R6, -RZ, RZ, 1.625, 0 ;  /* 0x3e800000ff067435 */ /* 0x000fc600000001ff */
[----:B------:R-:W-:Y:S01]  /*0400*/  @!P3 FMUL R10, R10, 16777216 ;  /* 0x4b8000000a0ab820 */ /* 0x000fe20000400000 */
[----:B------:R-:W-:-:S04]  /*0410*/  @P2 FMUL R11, R11, 0.25 ;  /* 0x3e8000000b0b2820 */ /* 0x000fc80000400000 */
[----:B------:R-:W-:Y:S01]  /*0420*/  @!P4 FMUL R11, R11, 16777216 ;  /* 0x4b8000000b0bc820 */ /* 0x000fe20000400000 */
[----:B------:R-:W0:Y:S01]  /*0430*/  MUFU.RCP R10, R10 ;  /* 0x0000000a000a7308 */ /* 0x000e220000001000 */
[----:B------:R-:W-:-:S07]  /*0440*/  FSEL R5, R6, 1, P1 ;  /* 0x3f80000006057808 */ /* 0x000fce0000800000 */
[----:B------:R-:W1:Y:S01]  /*0450*/  MUFU.RCP R11, R11 ;  /* 0x0000000b000b7308 */ /* 0x000e620000001000 */
[----:B------:R-:W-:Y:S01]  /*0460*/  FSEL R6, R6, 1, P2 ;  /* 0x3f80000006067808 */ /* 0x000fe20001000000 */
[----:B------:R-:W-:-:S04]  /*0470*/  @!P3 FMUL R5, R5, 16777216 ;  /* 0x4b8000000505b820 */ /* 0x000fc80000400000 */
[----:B------:R-:W-:Y:S01]  /*0480*/  @!P4 FMUL R6, R6, 16777216 ;  /* 0x4b8000000606c820 */ /* 0x000fe20000400000 */
[----:B--2---:R-:W-:Y:S01]  /*0490*/  FADD R3, -R0, R3 ;  /* 0x0000000300037221 */ /* 0x004fe20000000100 */
[----:B-----5:R-:W-:Y:S01]  /*04a0*/  FADD R7, -R4, R7 ;  /* 0x0000000704077221 */ /* 0x020fe20000000100 */
[----:B0-----:R-:W-:Y:S01]  /*04b0*/  FMUL R10, R10, R5 ;  /* 0x000000050a0a7220 */ /* 0x001fe20000400000 */
[----:B-1----:R-:W-:-:S03]  /*04c0*/  FMUL R6, R11, R6 ;  /* 0x000000060b067220 */ /* 0x002fc60000400000 */
[----:B------:R-:W-:Y:S01]  /*04d0*/  FMUL R3, R10, R3 ;  /* 0x000000030a037220 */ /* 0x000fe20000400000 */
[----:B------:R-:W-:-:S03]  /*04e0*/  FMUL R7, R6, R7 ;  /* 0x0000000706077220 */ /* 0x000fc60000400000 */
[----:B------:R-:W-:Y:S01]  /*04f0*/  FFMA R3, R3, R27, R24 ;  /* 0x0000001b03037223 */ /* 0x000fe20000000018 */
[----:B------:R-:W-:-:S04]  /*0500*/  FFMA R22, R7, R25, R22 ;  /* 0x0000001907167223 */ /* 0x000fc80000000016 */
[C---:B------:R-:W-:Y:S01]  /*0510*/  FADD R0, R3.reuse, R22 ;  /* 0x0000001603007221 */ /* 0x040fe20000000000 */
[----:B------:R-:W-:-:S04]  /*0520*/  FSETP.GEU.AND P1, PT, R3, -R22, PT ;  /* 0x800000160300720b */ /* 0x000fc80003f2e000 */
[----:B------:R-:W-:Y:S01]  /*0530*/  FSEL R3, R0, RZ, P1 ;  /* 0x000000ff00037208 */ /* 0x000fe20000800000 */
[----:B------:R-:W-:Y:S08]  /*0540*/  @P0 EXIT ;  /* 0x000000000000094d */ /* 0x000ff00003800000 */
[----:B------:R-:W-:Y:S01]  /*0550*/  STG.E desc[UR4][R8.64], R3 ;  /* 0x0000000308007986 */ /* 0x000fe2000c101904 */
[----:B------:R-:W-:Y:S05]  /*0560*/  EXIT ;  /* 0x000000000000794d */ /* 0x000fea0003800000 */
.L_x_0:
[----:B------:R-:W-:-:S00]  /*0570*/  BRA `(.L_x_0) ;  /* 0xfffffffc00fc7947 */ /* 0x000fc0000383ffff */
[----:B------:R-:W-:-:S00]  /*0580*/  NOP ;  /* 0x0000000000007918 */ /* 0x000fc00000000000 */
[----:B------:R-:W-:-:S00]  /*0590*/  NOP ;  /* 0x0000000000007918 */ /* 0x000fc00000000000 */
[----:B------:R-:W-:-:S00]  /*05a0*/  NOP ;  /* 0x0000000000007918 */ /* 0x000fc00000000000 */
[----:B------:R-:W-:-:S00]  /*05b0*/  NOP ;  /* 0x0000000000007918 */ /* 0x000fc00000000000 */
[----:B------:R-:W-:-:S00]  /*05c0*/  NOP ;  /* 0x0000000000007918 */ /* 0x000fc00000000000 */
[----:B------:R-:W-:-:S00]  /*05d0*/  NOP ;  /* 0x0000000000007918 */ /* 0x000fc00000000000 */
[----:B------:R-:W-:-:S00]  /*05e0*/  NOP ;  /* 0x0000000000007918 */ /* 0x000fc00000000000 */
[----:B------:R-:W-:-:S00]  /*05f0*/  NOP ;  /* 0x0000000000007918 */ /* 0x000fc00000000000 */
.L_x_1:


//--------------------- .nv.global.init           --------------------------
	.section	.nv.global.init,"aw",@progbits
.nv.global.init:
	.type		_$_str,@object
	.size		_$_str,(_$_str_$_2 - _$_str)
_$_str:
        /*0000*/ 	.byte	0x5f, 0x5f, 0x43, 0x55, 0x44, 0x41, 0x5f, 0x46, 0x54, 0x5a, 0x00
	.type		_$_str_$_2,@object
	.size		_$_str_$_2,(.L_1 - _$_str_$_2)
_$_str_$_2:
        /*000b*/ 	.byte	0x5f, 0x5f, 0x43, 0x55, 0x44, 0x41, 0x5f, 0x50, 0x52, 0x45, 0x43, 0x5f, 0x53, 0x51, 0x52, 0x54
        /*001b*/ 	.byte	0x00
.L_1:


//--------------------- .nv.constant0.triton_poi_fused__native_batch_norm_legit_no_training_add_relu_25 --------------------------
	.section	.nv.constant0.triton_poi_fused__native_batch_norm_legit_no_training_add_relu_25,"a",@progbits
	.sectionflags	@""
	.align	4
.nv.constant0.triton_poi_fused__native_batch_norm_legit_no_training_add_relu_25:
	.zero		620
